//
// Generated by NVIDIA NVVM Compiler
//
// Compiler Build ID: CL-36424714
// Cuda compilation tools, release 13.0, V13.0.88
// Based on NVVM 20.0.0
//

.version 9.0
.target sm_100
.address_size 64

	// .globl	_Z15bodyForceKernelP4Bodyfi
.extern .shared .align 16 .b8 sh[];

.visible .entry _Z15bodyForceKernelP4Bodyfi(
	.param .u64 .ptr .align 1 _Z15bodyForceKernelP4Bodyfi_param_0,
	.param .f32 _Z15bodyForceKernelP4Bodyfi_param_1,
	.param .u32 _Z15bodyForceKernelP4Bodyfi_param_2
)
{
	.reg .pred 	%p<8>;
	.reg .b32 	%r<45>;
	.reg .b32 	%f<74>;
	.reg .b64 	%rd<7>;

	ld.param.u64 	%rd3, [_Z15bodyForceKernelP4Bodyfi_param_0];
	ld.param.f32 	%f25, [_Z15bodyForceKernelP4Bodyfi_param_1];
	ld.param.u32 	%r24, [_Z15bodyForceKernelP4Bodyfi_param_2];
	cvta.to.global.u64 	%rd1, %rd3;
	mov.u32 	%r1, %ntid.x;
	mov.u32 	%r2, %ctaid.x;
	mov.u32 	%r3, %tid.x;
	mad.lo.s32 	%r4, %r2, %r1, %r3;
	setp.ge.s32 	%p1, %r4, %r24;
	@%p1 bra 	$L__BB0_13;
	mul.wide.s32 	%rd4, %r4, 28;
	add.s64 	%rd2, %rd1, %rd4;
	ld.global.f32 	%f1, [%rd2+24];
	add.s32 	%r25, %r1, %r24;
	add.s32 	%r26, %r25, -1;
	div.u32 	%r5, %r26, %r1;
	setp.lt.s32 	%p2, %r5, 1;
	mov.f32 	%f68, 0f00000000;
	mov.f32 	%f69, %f68;
	mov.f32 	%f70, %f68;
	@%p2 bra 	$L__BB0_12;
	ld.global.f32 	%f2, [%rd2];
	ld.global.f32 	%f3, [%rd2+4];
	ld.global.f32 	%f4, [%rd2+8];
	shl.b32 	%r28, %r1, 2;
	mov.u32 	%r29, sh;
	shl.b32 	%r30, %r3, 2;
	add.s32 	%r6, %r29, %r30;
	add.s32 	%r7, %r6, %r28;
	add.s32 	%r8, %r7, %r28;
	add.s32 	%r9, %r8, %r28;
	mov.f32 	%f70, 0f00000000;
	mov.b32 	%r40, 0;
	mov.f32 	%f69, %f70;
	mov.f32 	%f68, %f70;
$L__BB0_3:
	mul.lo.s32 	%r41, %r40, %r1;
	add.s32 	%r12, %r41, %r3;
	setp.ge.s32 	%p3, %r12, %r24;
	@%p3 bra 	$L__BB0_5;
	mul.wide.s32 	%rd5, %r12, 28;
	add.s64 	%rd6, %rd1, %rd5;
	ld.global.f32 	%f29, [%rd6];
	st.shared.f32 	[%r6], %f29;
	ld.global.f32 	%f30, [%rd6+4];
	st.shared.f32 	[%r7], %f30;
	ld.global.f32 	%f31, [%rd6+8];
	st.shared.f32 	[%r8], %f31;
	ld.global.f32 	%f61, [%rd6+24];
	bra.uni 	$L__BB0_6;
$L__BB0_5:
	mov.b32 	%r31, 0;
	st.shared.u32 	[%r6], %r31;
	st.shared.u32 	[%r7], %r31;
	st.shared.u32 	[%r8], %r31;
	mov.f32 	%f61, 0f00000000;
$L__BB0_6:
	neg.s32 	%r43, %r1;
	st.shared.f32 	[%r9], %f61;
	bar.sync 	0;
	sub.s32 	%r33, %r2, %r40;
	mad.lo.s32 	%r34, %r1, %r33, %r3;
	neg.s32 	%r42, %r34;
	mov.u32 	%r44, sh;
$L__BB0_7:
	setp.ge.s32 	%p4, %r41, %r24;
	@%p4 bra 	$L__BB0_11;
	setp.eq.s32 	%p5, %r42, 0;
	@%p5 bra 	$L__BB0_10;
	ld.shared.f32 	%f32, [%r44];
	sub.f32 	%f33, %f32, %f2;
	shl.b32 	%r35, %r1, 2;
	add.s32 	%r36, %r44, %r35;
	ld.shared.f32 	%f34, [%r36];
	sub.f32 	%f35, %f34, %f3;
	shl.b32 	%r37, %r1, 3;
	add.s32 	%r38, %r44, %r37;
	ld.shared.f32 	%f36, [%r38];
	sub.f32 	%f37, %f36, %f4;
	mul.f32 	%f38, %f35, %f35;
	fma.rn.f32 	%f39, %f33, %f33, %f38;
	fma.rn.f32 	%f40, %f37, %f37, %f39;
	add.f32 	%f41, %f40, 0f38D1B717;
	rsqrt.approx.f32 	%f42, %f41;
	mul.f32 	%f43, %f42, %f42;
	mul.f32 	%f44, %f42, %f43;
	mad.lo.s32 	%r39, %r1, 12, %r44;
	ld.shared.f32 	%f45, [%r39];
	mul.f32 	%f46, %f1, 0f411CCCCD;
	mul.f32 	%f47, %f46, %f45;
	mul.f32 	%f48, %f47, %f44;
	fma.rn.f32 	%f68, %f33, %f48, %f68;
	fma.rn.f32 	%f69, %f35, %f48, %f69;
	fma.rn.f32 	%f70, %f37, %f48, %f70;
$L__BB0_10:
	add.s32 	%r44, %r44, 4;
	add.s32 	%r43, %r43, 1;
	setp.ne.s32 	%p6, %r43, 0;
	add.s32 	%r42, %r42, 1;
	add.s32 	%r41, %r41, 1;
	@%p6 bra 	$L__BB0_7;
$L__BB0_11:
	bar.sync 	0;
	add.s32 	%r40, %r40, 1;
	setp.ne.s32 	%p7, %r40, %r5;
	@%p7 bra 	$L__BB0_3;
$L__BB0_12:
	div.rn.f32 	%f49, %f68, %f1;
	ld.global.f32 	%f50, [%rd2+12];
	fma.rn.f32 	%f51, %f25, %f49, %f50;
	st.global.f32 	[%rd2+12], %f51;
	div.rn.f32 	%f52, %f69, %f1;
	ld.global.f32 	%f53, [%rd2+16];
	fma.rn.f32 	%f54, %f25, %f52, %f53;
	st.global.f32 	[%rd2+16], %f54;
	div.rn.f32 	%f55, %f70, %f1;
	ld.global.f32 	%f56, [%rd2+20];
	fma.rn.f32 	%f57, %f25, %f55, %f56;
	st.global.f32 	[%rd2+20], %f57;
$L__BB0_13:
	ret;

}
	// .globl	_Z15integrateKernelP4Bodyfi
.visible .entry _Z15integrateKernelP4Bodyfi(
	.param .u64 .ptr .align 1 _Z15integrateKernelP4Bodyfi_param_0,
	.param .f32 _Z15integrateKernelP4Bodyfi_param_1,
	.param .u32 _Z15integrateKernelP4Bodyfi_param_2
)
{
	.reg .pred 	%p<2>;
	.reg .b32 	%r<6>;
	.reg .b32 	%f<11>;
	.reg .b64 	%rd<5>;

	ld.param.u64 	%rd1, [_Z15integrateKernelP4Bodyfi_param_0];
	ld.param.f32 	%f1, [_Z15integrateKernelP4Bodyfi_param_1];
	ld.param.u32 	%r2, [_Z15integrateKernelP4Bodyfi_param_2];
	mov.u32 	%r3, %ctaid.x;
	mov.u32 	%r4, %ntid.x;
	mov.u32 	%r5, %tid.x;
	mad.lo.s32 	%r1, %r3, %r4, %r5;
	setp.ge.s32 	%p1, %r1, %r2;
	@%p1 bra 	$L__BB1_2;
	cvta.to.global.u64 	%rd2, %rd1;
	mul.wide.s32 	%rd3, %r1, 28;
	add.s64 	%rd4, %rd2, %rd3;
	ld.global.f32 	%f2, [%rd4+12];
	ld.global.f32 	%f3, [%rd4];
	fma.rn.f32 	%f4, %f1, %f2, %f3;
	st.global.f32 	[%rd4], %f4;
	ld.global.f32 	%f5, [%rd4+16];
	ld.global.f32 	%f6, [%rd4+4];
	fma.rn.f32 	%f7, %f1, %f5, %f6;
	st.global.f32 	[%rd4+4], %f7;
	ld.global.f32 	%f8, [%rd4+20];
	ld.global.f32 	%f9, [%rd4+8];
	fma.rn.f32 	%f10, %f1, %f8, %f9;
	st.global.f32 	[%rd4+8], %f10;
$L__BB1_2:
	ret;

}


// ===== COMPILED SASS (sm_100) =====

	.target	sm_100

	.elftype	@"ET_EXEC"


//--------------------- .note.nv.tkinfo           --------------------------
	.section	.note.nv.tkinfo,"",@"SHT_NOTE"
	.sectionflags	@"SHF_NOTE_NV_TKINFO"
	.tkinfo
        /*0018*/ 	.word	0x00000002
        /*0030*/ 	.string	""
        /*0030*/ 	.string	"ptxas"
        /*0030*/ 	.string	"Cuda compilation tools, release 13.0, V13.0.88"
        /*0030*/ 	.string	"Build cuda_13.0.r13.0/compiler.36424714_0"
        /*0030*/ 	.string	"-arch sm_100 -m 64 "



//--------------------- .note.nv.cuinfo           --------------------------
	.section	.note.nv.cuinfo,"",@"SHT_NOTE"
	.sectionflags	@"SHF_NOTE_NV_CUINFO"
        /*0018*/ 	.short	0x0002
        /*001a*/ 	.short	0x0064
        /*001c*/ 	.short	0x0082
	.zero		2


//--------------------- .nv.info                  --------------------------
	.section	.nv.info,"",@"SHT_CUDA_INFO"
	.align	4


	//----- nvinfo : EIATTR_REGCOUNT
	.align		4
        /*0000*/ 	.byte	0x04, 0x2f
        /*0002*/ 	.short	(.L_1 - .L_0)
	.align		4
.L_0:
        /*0004*/ 	.word	index@(_Z15bodyForceKernelP4Bodyfi)
        /*0008*/ 	.word	0x0000001f


	//----- nvinfo : EIATTR_FRAME_SIZE
	.align		4
.L_1:
        /*000c*/ 	.byte	0x04, 0x11
        /*000e*/ 	.short	(.L_3 - .L_2)
	.align		4
.L_2:
        /*0010*/ 	.word	index@($__internal_0_$__cuda_sm3x_div_rn_noftz_f32_slowpath)
        /*0014*/ 	.word	0x00000000


	//----- nvinfo : EIATTR_FRAME_SIZE
	.align		4
.L_3:
        /*0018*/ 	.byte	0x04, 0x11
        /*001a*/ 	.short	(.L_5 - .L_4)
	.align		4
.L_4:
        /*001c*/ 	.word	index@(_Z15bodyForceKernelP4Bodyfi)
        /*0020*/ 	.word	0x00000000


	//----- nvinfo : EIATTR_REGCOUNT
	.align		4
.L_5:
        /*0024*/ 	.byte	0x04, 0x2f
        /*0026*/ 	.short	(.L_7 - .L_6)
	.align		4
.L_6:
        /*0028*/ 	.word	index@(_Z15integrateKernelP4Bodyfi)
        /*002c*/ 	.word	0x0000000c


	//----- nvinfo : EIATTR_FRAME_SIZE
	.align		4
.L_7:
        /*0030*/ 	.byte	0x04, 0x11
        /*0032*/ 	.short	(.L_9 - .L_8)
	.align		4
.L_8:
        /*0034*/ 	.word	index@(_Z15integrateKernelP4Bodyfi)
        /*0038*/ 	.word	0x00000000


	//----- nvinfo : EIATTR_MIN_STACK_SIZE
	.align		4
.L_9:
        /*003c*/ 	.byte	0x04, 0x12
        /*003e*/ 	.short	(.L_11 - .L_10)
	.align		4
.L_10:
        /*0040*/ 	.word	index@(_Z15integrateKernelP4Bodyfi)
        /*0044*/ 	.word	0x00000000


	//----- nvinfo : EIATTR_MIN_STACK_SIZE
	.align		4
.L_11:
        /*0048*/ 	.byte	0x04, 0x12
        /*004a*/ 	.short	(.L_13 - .L_12)
	.align		4
.L_12:
        /*004c*/ 	.word	index@(_Z15bodyForceKernelP4Bodyfi)
        /*0050*/ 	.word	0x00000000
.L_13:


//--------------------- .nv.compat                --------------------------
	.section	.nv.compat,"",@"SHT_CUDA_COMPAT_INFO"
	.align	4
        /*0000*/ 	.byte	0x02, 0x09, 0x00, 0x00, 0x02, 0x02, 0x01, 0x00, 0x02, 0x05, 0x05, 0x00, 0x03, 0x07, 0x01, 0x01
        /*0010*/ 	.byte	0x02, 0x03, 0x00, 0x00, 0x02, 0x06, 0x01, 0x00, 0x04, 0x0b, 0x08, 0x00, 0x01, 0x00, 0x00, 0x00
        /*0020*/ 	.byte	0x00, 0x00, 0x00, 0x00


//--------------------- .nv.info._Z15integrateKernelP4Bodyfi --------------------------
	.section	.nv.info._Z15integrateKernelP4Bodyfi,"",@"SHT_CUDA_INFO"
	.sectionflags	@""
	.align	4


	//----- nvinfo : EIATTR_CUDA_API_VERSION
	.align		4
        /*0000*/ 	.byte	0x04, 0x37
        /*0002*/ 	.short	(.L_15 - .L_14)
.L_14:
        /*0004*/ 	.word	0x00000082


	//----- nvinfo : EIATTR_KPARAM_INFO
	.align		4
.L_15:
        /*0008*/ 	.byte	0x04, 0x17
        /*000a*/ 	.short	(.L_17 - .L_16)
.L_16:
        /*000c*/ 	.word	0x00000000
        /*0010*/ 	.short	0x0002
        /*0012*/ 	.short	0x000c
        /*0014*/ 	.byte	0x00, 0xf0, 0x11, 0x00


	//----- nvinfo : EIATTR_KPARAM_INFO
	.align		4
.L_17:
        /*0018*/ 	.byte	0x04, 0x17
        /*001a*/ 	.short	(.L_19 - .L_18)
.L_18:
        /*001c*/ 	.word	0x00000000
        /*0020*/ 	.short	0x0001
        /*0022*/ 	.short	0x0008
        /*0024*/ 	.byte	0x00, 0xf0, 0x11, 0x00


	//----- nvinfo : EIATTR_KPARAM_INFO
	.align		4
.L_19:
        /*0028*/ 	.byte	0x04, 0x17
        /*002a*/ 	.short	(.L_21 - .L_20)
.L_20:
        /*002c*/ 	.word	0x00000000
        /*0030*/ 	.short	0x0000
        /*0032*/ 	.short	0x0000
        /*0034*/ 	.byte	0x00, 0xf5, 0x21, 0x00


	//----- nvinfo : EIATTR_SPARSE_MMA_MASK
	.align		4
.L_21:
        /*0038*/ 	.byte	0x03, 0x50
        /*003a*/ 	.short	0x0000


	//----- nvinfo : EIATTR_MAXREG_COUNT
	.align		4
        /*003c*/ 	.byte	0x03, 0x1b
        /*003e*/ 	.short	0x00ff


	//----- nvinfo : EIATTR_MERCURY_ISA_VERSION
	.align		4
        /*0040*/ 	.byte	0x03, 0x5f
        /*0042*/ 	.short	0x0101


	//----- nvinfo : EIATTR_VRC_CTA_INIT_COUNT
	.align		4
        /*0044*/ 	.byte	0x02, 0x4a
	.zero		1
	.zero		1


	//----- nvinfo : EIATTR_EXIT_INSTR_OFFSETS
	.align		4
        /*0048*/ 	.byte	0x04, 0x1c
        /*004a*/ 	.short	(.L_23 - .L_22)


	//   ....[0]....
.L_22:
        /*004c*/ 	.word	0x00000070


	//   ....[1]....
        /*0050*/ 	.word	0x00000180


	//----- nvinfo : EIATTR_CBANK_PARAM_SIZE
	.align		4
.L_23:
        /*0054*/ 	.byte	0x03, 0x19
        /*0056*/ 	.short	0x0010


	//----- nvinfo : EIATTR_PARAM_CBANK
	.align		4
        /*0058*/ 	.byte	0x04, 0x0a
        /*005a*/ 	.short	(.L_25 - .L_24)
	.align		4
.L_24:
        /*005c*/ 	.word	index@(.nv.constant0._Z15integrateKernelP4Bodyfi)
        /*0060*/ 	.short	0x0380
        /*0062*/ 	.short	0x0010


	//----- nvinfo : EIATTR_SW_WAR
	.align		4
.L_25:
        /*0064*/ 	.byte	0x04, 0x36
        /*0066*/ 	.short	(.L_27 - .L_26)
.L_26:
        /*0068*/ 	.word	0x00000008
.L_27:


//--------------------- .nv.info._Z15bodyForceKernelP4Bodyfi --------------------------
	.section	.nv.info._Z15bodyForceKernelP4Bodyfi,"",@"SHT_CUDA_INFO"
	.sectionflags	@""
	.align	4


	//----- nvinfo : EIATTR_CUDA_API_VERSION
	.align		4
        /*0000*/ 	.byte	0x04, 0x37
        /*0002*/ 	.short	(.L_29 - .L_28)
.L_28:
        /*0004*/ 	.word	0x00000082


	//----- nvinfo : EIATTR_KPARAM_INFO
	.align		4
.L_29:
        /*0008*/ 	.byte	0x04, 0x17
        /*000a*/ 	.short	(.L_31 - .L_30)
.L_30:
        /*000c*/ 	.word	0x00000000
        /*0010*/ 	.short	0x0002
        /*0012*/ 	.short	0x000c
        /*0014*/ 	.byte	0x00, 0xf0, 0x11, 0x00


	//----- nvinfo : EIATTR_KPARAM_INFO
	.align		4
.L_31:
        /*0018*/ 	.byte	0x04, 0x17
        /*001a*/ 	.short	(.L_33 - .L_32)
.L_32:
        /*001c*/ 	.word	0x00000000
        /*0020*/ 	.short	0x0001
        /*0022*/ 	.short	0x0008
        /*0024*/ 	.byte	0x00, 0xf0, 0x11, 0x00


	//----- nvinfo : EIATTR_KPARAM_INFO
	.align		4
.L_33:
        /*0028*/ 	.byte	0x04, 0x17
        /*002a*/ 	.short	(.L_35 - .L_34)
.L_34:
        /*002c*/ 	.word	0x00000000
        /*0030*/ 	.short	0x0000
        /*0032*/ 	.short	0x0000
        /*0034*/ 	.byte	0x00, 0xf5, 0x21, 0x00


	//----- nvinfo : EIATTR_SPARSE_MMA_MASK
	.align		4
.L_35:
        /*0038*/ 	.byte	0x03, 0x50
        /*003a*/ 	.short	0x0000


	//----- nvinfo : EIATTR_MAXREG_COUNT
	.align		4
        /*003c*/ 	.byte	0x03, 0x1b
        /*003e*/ 	.short	0x00ff


	//----- nvinfo : EIATTR_NUM_BARRIERS
	.align		4
        /*0040*/ 	.byte	0x02, 0x4c
        /*0042*/ 	.byte	0x01
	.zero		1


	//----- nvinfo : EIATTR_MERCURY_ISA_VERSION
	.align		4
        /*0044*/ 	.byte	0x03, 0x5f
        /*0046*/ 	.short	0x0101


	//----- nvinfo : EIATTR_VRC_CTA_INIT_COUNT
	.align		4
        /*0048*/ 	.byte	0x02, 0x4a
	.zero		1
	.zero		1


	//----- nvinfo : EIATTR_EXIT_INSTR_OFFSETS
	.align		4
        /*004c*/ 	.byte	0x04, 0x1c
        /*004e*/ 	.short	(.L_37 - .L_36)


	//   ....[0]....
.L_36:
        /*0050*/ 	.word	0x00000070


	//   ....[1]....
        /*0054*/ 	.word	0x00000ad0


	//----- nvinfo : EIATTR_CRS_STACK_SIZE
	.align		4
.L_37:
        /*0058*/ 	.byte	0x04, 0x1e
        /*005a*/ 	.short	(.L_39 - .L_38)
.L_38:
        /*005c*/ 	.word	0x00000000


	//----- nvinfo : EIATTR_CBANK_PARAM_SIZE
	.align		4
.L_39:
        /*0060*/ 	.byte	0x03, 0x19
        /*0062*/ 	.short	0x0010


	//----- nvinfo : EIATTR_PARAM_CBANK
	.align		4
        /*0064*/ 	.byte	0x04, 0x0a
        /*0066*/ 	.short	(.L_41 - .L_40)
	.align		4
.L_40:
        /*0068*/ 	.word	index@(.nv.constant0._Z15bodyForceKernelP4Bodyfi)
        /*006c*/ 	.short	0x0380
        /*006e*/ 	.short	0x0010


	//----- nvinfo : EIATTR_SW_WAR
	.align		4
.L_41:
        /*0070*/ 	.byte	0x04, 0x36
        /*0072*/ 	.short	(.L_43 - .L_42)
.L_42:
        /*0074*/ 	.word	0x00000008
.L_43:


//--------------------- .nv.callgraph             --------------------------
	.section	.nv.callgraph,"",@"SHT_CUDA_CALLGRAPH"
	.align	4
	.sectionentsize	8
	.align		4
        /*0000*/ 	.word	0x00000000
	.align		4
        /*0004*/ 	.word	0xffffffff
	.align		4
        /*0008*/ 	.word	0x00000000
	.align		4
        /*000c*/ 	.word	0xfffffffe
	.align		4
        /*0010*/ 	.word	0x00000000
	.align		4
        /*0014*/ 	.word	0xfffffffd
	.align		4
        /*0018*/ 	.word	0x00000000
	.align		4
        /*001c*/ 	.word	0xfffffffc


//--------------------- .text._Z15integrateKernelP4Bodyfi --------------------------
	.section	.text._Z15integrateKernelP4Bodyfi,"ax",@progbits
	.align	128
        .global         _Z15integrateKernelP4Bodyfi
        .type           _Z15integrateKernelP4Bodyfi,@function
        .size           _Z15integrateKernelP4Bodyfi,(.L_x_26 - _Z15integrateKernelP4Bodyfi)
        .other          _Z15integrateKernelP4Bodyfi,@"STO_CUDA_ENTRY STV_DEFAULT"
_Z15integrateKernelP4Bodyfi:
.text._Z15integrateKernelP4Bodyfi:
[----:B------:R-:W-:Y:S01]  /*0000*/  LDC R1, c[0x0][0x37c] ;  /* 0x0000df00ff017b82 */ /* 0x000fe20000000800 */
[----:B------:R-:W0:Y:S07]  /*0010*/  S2R R0, SR_TID.X ;  /* 0x0000000000007919 */ /* 0x000e2e0000002100 */
[----:B------:R-:W0:Y:S01]  /*0020*/  S2UR UR4, SR_CTAID.X ;  /* 0x00000000000479c3 */ /* 0x000e220000002500 */
[----:B------:R-:W1:Y:S07]  /*0030*/  LDCU UR5, c[0x0][0x38c] ;  /* 0x00007180ff0577ac */ /* 0x000e6e0008000800 */
[----:B------:R-:W0:Y:S02]  /*0040*/  LDC R5, c[0x0][0x360] ;  /* 0x0000d800ff057b82 */ /* 0x000e240000000800 */
[----:B0-----:R-:W-:-:S05]  /*0050*/  IMAD R5, R5, UR4, R0 ;  /* 0x0000000405057c24 */ /* 0x001fca000f8e0200 */
[----:B-1----:R-:W-:-:S13]  /*0060*/  ISETP.GE.AND P0, PT, R5, UR5, PT ;  /* 0x0000000505007c0c */ /* 0x002fda000bf06270 */
[----:B------:R-:W-:Y:S05]  /*0070*/  @P0 EXIT ;  /* 0x000000000000094d */ /* 0x000fea0003800000 */
[----:B------:R-:W0:Y:S01]  /*0080*/  LDC.64 R2, c[0x0][0x380] ;  /* 0x0000e000ff027b82 */ /* 0x000e220000000a00 */
[----:B------:R-:W1:Y:S01]  /*0090*/  LDCU.64 UR4, c[0x0][0x358] ;  /* 0x00006b00ff0477ac */ /* 0x000e620008000a00 */
[----:B------:R-:W2:Y:S01]  /*00a0*/  LDCU UR6, c[0x0][0x388] ;  /* 0x00007100ff0677ac */ /* 0x000ea20008000800 */
[----:B0-----:R-:W-:-:S05]  /*00b0*/  IMAD.WIDE R2, R5, 0x1c, R2 ;  /* 0x0000001c05027825 */ /* 0x001fca00078e0202 */
[----:B-1----:R-:W2:Y:S04]  /*00c0*/  LDG.E R0, desc[UR4][R2.64+0xc] ;  /* 0x00000c0402007981 */ /* 0x002ea8000c1e1900 */
[----:B------:R-:W2:Y:S04]  /*00d0*/  LDG.E R5, desc[UR4][R2.64] ;  /* 0x0000000402057981 */ /* 0x000ea8000c1e1900 */
[----:B------:R-:W3:Y:S04]  /*00e0*/  LDG.E R4, desc[UR4][R2.64+0x10] ;  /* 0x0000100402047981 */ /* 0x000ee8000c1e1900 */
[----:B------:R-:W3:Y:S04]  /*00f0*/  LDG.E R7, desc[UR4][R2.64+0x4] ;  /* 0x0000040402077981 */ /* 0x000ee8000c1e1900 */
[----:B------:R-:W4:Y:S04]  /*0100*/  LDG.E R6, desc[UR4][R2.64+0x14] ;  /* 0x0000140402067981 */ /* 0x000f28000c1e1900 */
[----:B------:R-:W4:Y:S01]  /*0110*/  LDG.E R9, desc[UR4][R2.64+0x8] ;  /* 0x0000080402097981 */ /* 0x000f22000c1e1900 */
[----:B--2---:R-:W-:-:S05]  /*0120*/  FFMA R5, R0, UR6, R5 ;  /* 0x0000000600057c23 */ /* 0x004fca0008000005 */
[----:B------:R-:W-:Y:S01]  /*0130*/  STG.E desc[UR4][R2.64], R5 ;  /* 0x0000000502007986 */ /* 0x000fe2000c101904 */
[----:B---3--:R-:W-:-:S05]  /*0140*/  FFMA R7, R4, UR6, R7 ;  /* 0x0000000604077c23 */ /* 0x008fca0008000007 */
[----:B------:R-:W-:Y:S01]  /*0150*/  STG.E desc[UR4][R2.64+0x4], R7 ;  /* 0x0000040702007986 */ /* 0x000fe2000c101904 */
[----:B----4-:R-:W-:-:S05]  /*0160*/  FFMA R9, R6, UR6, R9 ;  /* 0x0000000606097c23 */ /* 0x010fca0008000009 */
[----:B------:R-:W-:Y:S01]  /*0170*/  STG.E desc[UR4][R2.64+0x8], R9 ;  /* 0x0000080902007986 */ /* 0x000fe2000c101904 */
[----:B------:R-:W-:Y:S05]  /*0180*/  EXIT ;  /* 0x000000000000794d */ /* 0x000fea0003800000 */
.L_x_0:
[----:B------:R-:W-:-:S00]  /*0190*/  BRA `(.L_x_0) ;  /* 0xfffffffc00fc7947 */ /* 0x000fc0000383ffff */
[----:B------:R-:W-:-:S00]  /*01a0*/  NOP ;  /* 0x0000000000007918 */ /* 0x000fc00000000000 */
        /* <DEDUP_REMOVED lines=13> */
.L_x_26:


//--------------------- .text._Z15bodyForceKernelP4Bodyfi --------------------------
	.section	.text._Z15bodyForceKernelP4Bodyfi,"ax",@progbits
	.align	128
        .global         _Z15bodyForceKernelP4Bodyfi
        .type           _Z15bodyForceKernelP4Bodyfi,@function
        .size           _Z15bodyForceKernelP4Bodyfi,(.L_x_25 - _Z15bodyForceKernelP4Bodyfi)
        .other          _Z15bodyForceKernelP4Bodyfi,@"STO_CUDA_ENTRY STV_DEFAULT"
_Z15bodyForceKernelP4Bodyfi:
.text._Z15bodyForceKernelP4Bodyfi:
[----:B------:R-:W-:Y:S01]  /*0000*/  LDC R1, c[0x0][0x37c] ;  /* 0x0000df00ff017b82 */ /* 0x000fe20000000800 */
[----:B------:R-:W0:Y:S07]  /*0010*/  S2R R0, SR_TID.X ;  /* 0x0000000000007919 */ /* 0x000e2e0000002100 */
[----:B------:R-:W0:Y:S08]  /*0020*/  S2UR UR8, SR_CTAID.X ;  /* 0x00000000000879c3 */ /* 0x000e300000002500 */
[----:B------:R-:W0:Y:S08]  /*0030*/  LDC R11, c[0x0][0x360] ;  /* 0x0000d800ff0b7b82 */ /* 0x000e300000000800 */
[----:B------:R-:W1:Y:S01]  /*0040*/  LDC R8, c[0x0][0x38c] ;  /* 0x0000e300ff087b82 */ /* 0x000e620000000800 */
[----:B0-----:R-:W-:-:S05]  /*0050*/  IMAD R3, R11, UR8, R0 ;  /* 0x000000080b037c24 */ /* 0x001fca000f8e0200 */
[----:B-1----:R-:W-:-:S13]  /*0060*/  ISETP.GE.AND P0, PT, R3, R8, PT ;  /* 0x000000080300720c */ /* 0x002fda0003f06270 */
[----:B------:R-:W-:Y:S05]  /*0070*/  @P0 EXIT ;  /* 0x000000000000094d */ /* 0x000fea0003800000 */
[----:B------:R-:W0:Y:S01]  /*0080*/  LDC.64 R4, c[0x0][0x380] ;  /* 0x0000e000ff047b82 */ /* 0x000e220000000a00 */
[----:B------:R-:W1:Y:S01]  /*0090*/  LDCU.64 UR6, c[0x0][0x358] ;  /* 0x00006b00ff0677ac */ /* 0x000e620008000a00 */
[----:B0-----:R-:W-:-:S05]  /*00a0*/  IMAD.WIDE R4, R3, 0x1c, R4 ;  /* 0x0000001c03047825 */ /* 0x001fca00078e0204 */
[----:B-1----:R0:W5:Y:S01]  /*00b0*/  LDG.E R6, desc[UR6][R4.64+0x18] ;  /* 0x0000180604067981 */ /* 0x002162000c1e1900 */
[----:B------:R-:W1:Y:S01]  /*00c0*/  I2F.U32.RP R7, R11 ;  /* 0x0000000b00077306 */ /* 0x000e620000209000 */
[----:B------:R-:W-:Y:S01]  /*00d0*/  ISETP.NE.U32.AND P2, PT, R11, RZ, PT ;  /* 0x000000ff0b00720c */ /* 0x000fe20003f45070 */
[----:B------:R-:W-:-:S06]  /*00e0*/  IMAD.MOV.U32 R13, RZ, RZ, RZ ;  /* 0x000000ffff0d7224 */ /* 0x000fcc00078e00ff */
[----:B-1----:R-:W1:Y:S02]  /*00f0*/  MUFU.RCP R7, R7 ;  /* 0x0000000700077308 */ /* 0x002e640000001000 */
[----:B-1----:R-:W-:Y:S02]  /*0100*/  VIADD R3, R7, 0xffffffe ;  /* 0x0ffffffe07037836 */ /* 0x002fe40000000000 */
[----:B------:R-:W-:-:S04]  /*0110*/  IMAD.MOV.U32 R7, RZ, RZ, RZ ;  /* 0x000000ffff077224 */ /* 0x000fc800078e00ff */
[----:B------:R-:W1:Y:S02]  /*0120*/  F2I.FTZ.U32.TRUNC.NTZ R3, R3 ;  /* 0x0000000300037305 */ /* 0x000e64000021f000 */
[----:B-1----:R-:W-:-:S04]  /*0130*/  IMAD.MOV R2, RZ, RZ, -R3 ;  /* 0x000000ffff027224 */ /* 0x002fc800078e0a03 */
[----:B------:R-:W-:Y:S02]  /*0140*/  IMAD R9, R2, R11, RZ ;  /* 0x0000000b02097224 */ /* 0x000fe400078e02ff */
[----:B------:R-:W-:-:S05]  /*0150*/  HFMA2 R2, -RZ, RZ, 0, 0 ;  /* 0x00000000ff027431 */ /* 0x000fca00000001ff */
[----:B------:R-:W-:Y:S01]  /*0160*/  IMAD.HI.U32 R9, R3, R9, R2 ;  /* 0x0000000903097227 */ /* 0x000fe200078e0002 */
[----:B------:R-:W-:-:S05]  /*0170*/  IADD3 R2, PT, PT, R11, -0x1, R8 ;  /* 0xffffffff0b027810 */ /* 0x000fca0007ffe008 */
[----:B------:R-:W-:-:S04]  /*0180*/  IMAD.HI.U32 R8, R9, R2, RZ ;  /* 0x0000000209087227 */ /* 0x000fc800078e00ff */
[----:B------:R-:W-:-:S04]  /*0190*/  IMAD.MOV R9, RZ, RZ, -R8 ;  /* 0x000000ffff097224 */ /* 0x000fc800078e0a08 */
[----:B------:R-:W-:Y:S01]  /*01a0*/  IMAD R2, R11, R9, R2 ;  /* 0x000000090b027224 */ /* 0x000fe200078e0202 */
[----:B------:R-:W-:-:S04]  /*01b0*/  MOV R9, RZ ;  /* 0x000000ff00097202 */ /* 0x000fc80000000f00 */
[----:B------:R-:W-:-:S13]  /*01c0*/  ISETP.GE.U32.AND P0, PT, R2, R11, PT ;  /* 0x0000000b0200720c */ /* 0x000fda0003f06070 */
[----:B------:R-:W-:Y:S01]  /*01d0*/  @P0 IMAD.IADD R2, R2, 0x1, -R11 ;  /* 0x0000000102020824 */ /* 0x000fe200078e0a0b */
[----:B------:R-:W-:-:S04]  /*01e0*/  @P0 IADD3 R8, PT, PT, R8, 0x1, RZ ;  /* 0x0000000108080810 */ /* 0x000fc80007ffe0ff */
[----:B------:R-:W-:-:S13]  /*01f0*/  ISETP.GE.U32.AND P1, PT, R2, R11, PT ;  /* 0x0000000b0200720c */ /* 0x000fda0003f26070 */
[----:B------:R-:W-:Y:S01]  /*0200*/  @P1 VIADD R8, R8, 0x1 ;  /* 0x0000000108081836 */ /* 0x000fe20000000000 */
[----:B------:R-:W-:-:S04]  /*0210*/  @!P2 LOP3.LUT R8, RZ, R11, RZ, 0x33, !PT ;  /* 0x0000000bff08a212 */ /* 0x000fc800078e33ff */
[----:B------:R-:W-:-:S13]  /*0220*/  ISETP.GE.AND P0, PT, R8, 0x1, PT ;  /* 0x000000010800780c */ /* 0x000fda0003f06270 */
[----:B0-----:R-:W-:Y:S05]  /*0230*/  @!P0 BRA `(.L_x_1) ;  /* 0x00000004004c8947 */ /* 0x001fea0003800000 */
[----:B------:R0:W5:Y:S04]  /*0240*/  LDG.E R10, desc[UR6][R4.64] ;  /* 0x00000006040a7981 */ /* 0x000168000c1e1900 */
[----:B------:R0:W5:Y:S04]  /*0250*/  LDG.E R12, desc[UR6][R4.64+0x4] ;  /* 0x00000406040c7981 */ /* 0x000168000c1e1900 */
[----:B------:R0:W5:Y:S01]  /*0260*/  LDG.E R14, desc[UR6][R4.64+0x8] ;  /* 0x00000806040e7981 */ /* 0x000162000c1e1900 */
[----:B------:R-:W1:Y:S01]  /*0270*/  S2UR UR5, SR_CgaCtaId ;  /* 0x00000000000579c3 */ /* 0x000e620000008800 */
[----:B------:R-:W-:Y:S01]  /*0280*/  UMOV UR4, 0x400 ;  /* 0x0000040000047882 */ /* 0x000fe20000000000 */
[----:B------:R-:W-:Y:S01]  /*0290*/  IMAD.MOV.U32 R7, RZ, RZ, RZ ;  /* 0x000000ffff077224 */ /* 0x000fe200078e00ff */
[----:B------:R-:W-:Y:S01]  /*02a0*/  MOV R9, RZ ;  /* 0x000000ff00097202 */ /* 0x000fe20000000f00 */
[----:B------:R-:W-:Y:S01]  /*02b0*/  IMAD.MOV.U32 R13, RZ, RZ, RZ ;  /* 0x000000ffff0d7224 */ /* 0x000fe200078e00ff */
[----:B-1----:R-:W-:-:S06]  /*02c0*/  ULEA UR4, UR5, UR4, 0x18 ;  /* 0x0000000405047291 */ /* 0x002fcc000f8ec0ff */
[----:B------:R-:W-:Y:S01]  /*02d0*/  LEA R16, R0, UR4, 0x2 ;  /* 0x0000000400107c11 */ /* 0x000fe2000f8e10ff */
[----:B------:R-:W-:-:S04]  /*02e0*/  UMOV UR4, URZ ;  /* 0x000000ff00047c82 */ /* 0x000fc80008000000 */
[----:B------:R-:W-:-:S05]  /*02f0*/  IMAD R18, R11, 0x4, R16 ;  /* 0x000000040b127824 */ /* 0x000fca00078e0210 */
[----:B------:R-:W-:-:S04]  /*0300*/  LEA R20, R11, R18, 0x2 ;  /* 0x000000120b147211 */ /* 0x000fc800078e10ff */
[----:B0-----:R-:W-:-:S07]  /*0310*/  LEA R15, R11, R20, 0x2 ;  /* 0x000000140b0f7211 */ /* 0x001fce00078e10ff */
.L_x_6:
[----:B------:R-:W0:Y:S01]  /*0320*/  LDCU UR5, c[0x0][0x38c] ;  /* 0x00007180ff0577ac */ /* 0x000e220008000800 */
[----:B------:R-:W-:Y:S01]  /*0330*/  IMAD R17, R11, UR4, RZ ;  /* 0x000000040b117c24 */ /* 0x000fe2000f8e02ff */
[----:B-1----:R-:W1:Y:S01]  /*0340*/  S2R R25, SR_CgaCtaId ;  /* 0x0000000000197919 */ /* 0x002e620000008800 */
[----:B------:R-:W2:Y:S02]  /*0350*/  LDCU UR9, c[0x0][0x38c] ;  /* 0x00007180ff0977ac */ /* 0x000ea40008000800 */
[----:B------:R-:W-:-:S05]  /*0360*/  IMAD.IADD R19, R17, 0x1, R0 ;  /* 0x0000000111137824 */ /* 0x000fca00078e0200 */
[----:B0-----:R-:W-:-:S13]  /*0370*/  ISETP.GE.AND P0, PT, R19, UR5, PT ;  /* 0x0000000513007c0c */ /* 0x001fda000bf06270 */
[----:B------:R-:W0:Y:S02]  /*0380*/  @!P0 LDC.64 R2, c[0x0][0x380] ;  /* 0x0000e000ff028b82 */ /* 0x000e240000000a00 */
[----:B0-----:R-:W-:-:S05]  /*0390*/  @!P0 IMAD.WIDE R2, R19, 0x1c, R2 ;  /* 0x0000001c13028825 */ /* 0x001fca00078e0202 */
[----:B------:R-:W3:Y:S04]  /*03a0*/  @!P0 LDG.E R19, desc[UR6][R2.64] ;  /* 0x0000000602138981 */ /* 0x000ee8000c1e1900 */
[----:B------:R-:W4:Y:S04]  /*03b0*/  @!P0 LDG.E R21, desc[UR6][R2.64+0x4] ;  /* 0x0000040602158981 */ /* 0x000f28000c1e1900 */
[----:B------:R-:W2:Y:S04]  /*03c0*/  @!P0 LDG.E R22, desc[UR6][R2.64+0x18] ;  /* 0x0000180602168981 */ /* 0x000ea8000c1e1900 */
[----:B------:R0:W2:Y:S01]  /*03d0*/  @!P0 LDG.E R23, desc[UR6][R2.64+0x8] ;  /* 0x0000080602178981 */ /* 0x0000a2000c1e1900 */
[----:B------:R-:W-:Y:S01]  /*03e0*/  UIADD3 UR5, UPT, UPT, UR8, -UR4, URZ ;  /* 0x8000000408057290 */ /* 0x000fe2000fffe0ff */
[----:B0-----:R-:W-:Y:S01]  /*03f0*/  MOV R2, 0x400 ;  /* 0x0000040000027802 */ /* 0x001fe20000000f00 */
[----:B------:R-:W-:-:S03]  /*0400*/  IMAD.MOV R3, RZ, RZ, -R11 ;  /* 0x000000ffff037224 */ /* 0x000fc600078e0a0b */
[----:B-1----:R-:W-:Y:S01]  /*0410*/  LEA R2, R25, R2, 0x18 ;  /* 0x0000000219027211 */ /* 0x002fe200078ec0ff */
[----:B---3--:R0:W-:Y:S04]  /*0420*/  @!P0 STS [R16], R19 ;  /* 0x0000001310008388 */ /* 0x0081e80000000800 */
[----:B----4-:R1:W-:Y:S01]  /*0430*/  @!P0 STS [R18], R21 ;  /* 0x0000001512008388 */ /* 0x0103e20000000800 */
[----:B------:R-:W-:Y:S01]  /*0440*/  @P0 MOV R22, RZ ;  /* 0x000000ff00160202 */ /* 0x000fe20000000f00 */
[----:B0-----:R-:W-:Y:S02]  /*0450*/  IMAD R19, R11, UR5, R0 ;  /* 0x000000050b137c24 */ /* 0x001fe4000f8e0200 */
[----:B--2---:R1:W-:Y:S03]  /*0460*/  @!P0 STS [R20], R23 ;  /* 0x0000001714008388 */ /* 0x0043e60000000800 */
[----:B------:R-:W-:Y:S01]  /*0470*/  IADD3 R19, PT, PT, -R19, RZ, RZ ;  /* 0x000000ff13137210 */ /* 0x000fe20007ffe1ff */
[----:B------:R1:W-:Y:S04]  /*0480*/  @P0 STS [R16], RZ ;  /* 0x000000ff10000388 */ /* 0x0003e80000000800 */
[----:B------:R1:W-:Y:S04]  /*0490*/  @P0 STS [R18], RZ ;  /* 0x000000ff12000388 */ /* 0x0003e80000000800 */
[----:B------:R1:W-:Y:S04]  /*04a0*/  @P0 STS [R20], RZ ;  /* 0x000000ff14000388 */ /* 0x0003e80000000800 */
[----:B------:R1:W-:Y:S01]  /*04b0*/  STS [R15], R22 ;  /* 0x000000160f007388 */ /* 0x0003e20000000800 */
[----:B------:R-:W-:Y:S06]  /*04c0*/  BAR.SYNC.DEFER_BLOCKING 0x0 ;  /* 0x0000000000007b1d */ /* 0x000fec0000010000 */
.L_x_5:
[----:B------:R-:W-:-:S13]  /*04d0*/  ISETP.GE.AND P0, PT, R17, UR9, PT ;  /* 0x0000000911007c0c */ /* 0x000fda000bf06270 */
[----:B------:R-:W-:Y:S05]  /*04e0*/  @P0 BRA `(.L_x_2) ;  /* 0x0000000000900947 */ /* 0x000fea0003800000 */
[----:B------:R-:W-:Y:S01]  /*04f0*/  ISETP.NE.AND P0, PT, R19, RZ, PT ;  /* 0x000000ff1300720c */ /* 0x000fe20003f05270 */
[----:B------:R-:W-:-:S12]  /*0500*/  BSSY.RECONVERGENT B0, `(.L_x_3) ;  /* 0x000001c000007945 */ /* 0x000fd80003800200 */
[----:B------:R-:W-:Y:S05]  /*0510*/  @!P0 BRA `(.L_x_4) ;  /* 0x0000000000688947 */ /* 0x000fea0003800000 */
[C-C-:B-1----:R-:W-:Y:S01]  /*0520*/  IMAD R23, R11.reuse, 0x4, R2.reuse ;  /* 0x000000040b177824 */ /* 0x142fe200078e0202 */
[C---:B------:R-:W-:Y:S01]  /*0530*/  LEA R25, R11.reuse, R2, 0x3 ;  /* 0x000000020b197211 */ /* 0x040fe200078e18ff */
[----:B------:R-:W0:Y:S01]  /*0540*/  LDS R21, [R2] ;  /* 0x0000000002157984 */ /* 0x000e220000000800 */
[----:B------:R-:W-:Y:S02]  /*0550*/  IMAD R27, R11, 0xc, R2 ;  /* 0x0000000c0b1b7824 */ /* 0x000fe400078e0202 */
[----:B-----5:R-:W-:Y:S01]  /*0560*/  FMUL R28, R6, 9.8000001907348632812 ;  /* 0x411ccccd061c7820 */ /* 0x020fe20000400000 */
[----:B------:R-:W1:Y:S04]  /*0570*/  LDS R23, [R23] ;  /* 0x0000000017177984 */ /* 0x000e680000000800 */
[----:B------:R-:W2:Y:S04]  /*0580*/  LDS R25, [R25] ;  /* 0x0000000019197984 */ /* 0x000ea80000000800 */
[----:B------:R-:W3:Y:S01]  /*0590*/  LDS R27, [R27] ;  /* 0x000000001b1b7984 */ /* 0x000ee20000000800 */
[----:B0-----:R-:W-:Y:S01]  /*05a0*/  FADD R24, -R10, R21 ;  /* 0x000000150a187221 */ /* 0x001fe20000000100 */
[----:B-1----:R-:W-:-:S04]  /*05b0*/  FADD R22, -R12, R23 ;  /* 0x000000170c167221 */ /* 0x002fc80000000100 */
[----:B------:R-:W-:Y:S01]  /*05c0*/  FMUL R21, R22, R22 ;  /* 0x0000001616157220 */ /* 0x000fe20000400000 */
[----:B--2---:R-:W-:-:S03]  /*05d0*/  FADD R26, -R14, R25 ;  /* 0x000000190e1a7221 */ /* 0x004fc60000000100 */
[----:B------:R-:W-:Y:S01]  /*05e0*/  FFMA R21, R24, R24, R21 ;  /* 0x0000001818157223 */ /* 0x000fe20000000015 */
[----:B---3--:R-:W-:-:S03]  /*05f0*/  FMUL R25, R27, R28 ;  /* 0x0000001c1b197220 */ /* 0x008fc60000400000 */
[----:B------:R-:W-:-:S04]  /*0600*/  FFMA R21, R26, R26, R21 ;  /* 0x0000001a1a157223 */ /* 0x000fc80000000015 */
[----:B------:R-:W-:-:S05]  /*0610*/  FADD R21, R21, 9.9999997473787516356e-05 ;  /* 0x38d1b71715157421 */ /* 0x000fca0000000000 */
[----:B------:R-:W-:-:S13]  /*0620*/  FSETP.GEU.AND P0, PT, |R21|, 1.175494350822287508e-38, PT ;  /* 0x008000001500780b */ /* 0x000fda0003f0e200 */
[----:B------:R-:W-:-:S04]  /*0630*/  @!P0 FMUL R21, R21, 16777216 ;  /* 0x4b80000015158820 */ /* 0x000fc80000400000 */
[----:B------:R-:W0:Y:S02]  /*0640*/  MUFU.RSQ R23, R21 ;  /* 0x0000001500177308 */ /* 0x000e240000001400 */
[----:B0-----:R-:W-:-:S04]  /*0650*/  @!P0 FMUL R23, R23, 4096 ;  /* 0x4580000017178820 */ /* 0x001fc80000400000 */
[----:B------:R-:W-:-:S04]  /*0660*/  FMUL R28, R23, R23 ;  /* 0x00000017171c7220 */ /* 0x000fc80000400000 */
[----:B------:R-:W-:-:S04]  /*0670*/  FMUL R28, R23, R28 ;  /* 0x0000001c171c7220 */ /* 0x000fc80000400000 */
[----:B------:R-:W-:-:S04]  /*0680*/  FMUL R25, R28, R25 ;  /* 0x000000191c197220 */ /* 0x000fc80000400000 */
[-C--:B------:R-:W-:Y:S01]  /*0690*/  FFMA R13, R24, R25.reuse, R13 ;  /* 0x00000019180d7223 */ /* 0x080fe2000000000d */
[-C--:B------:R-:W-:Y:S01]  /*06a0*/  FFMA R9, R22, R25.reuse, R9 ;  /* 0x0000001916097223 */ /* 0x080fe20000000009 */
[----:B------:R-:W-:-:S07]  /*06b0*/  FFMA R7, R26, R25, R7 ;  /* 0x000000191a077223 */ /* 0x000fce0000000007 */
.L_x_4:
[----:B------:R-:W-:Y:S05]  /*06c0*/  BSYNC.RECONVERGENT B0 ;  /* 0x0000000000007941 */ /* 0x000fea0003800200 */
.L_x_3:
[----:B------:R-:W-:Y:S01]  /*06d0*/  VIADD R3, R3, 0x1 ;  /* 0x0000000103037836 */ /* 0x000fe20000000000 */
[----:B------:R-:W-:Y:S01]  /*06e0*/  IADD3 R2, PT, PT, R2, 0x4, RZ ;  /* 0x0000000402027810 */ /* 0x000fe20007ffe0ff */
[----:B------:R-:W-:Y:S01]  /*06f0*/  VIADD R19, R19, 0x1 ;  /* 0x0000000113137836 */ /* 0x000fe20000000000 */
[----:B------:R-:W-:Y:S02]  /*0700*/  IADD3 R17, PT, PT, R17, 0x1, RZ ;  /* 0x0000000111117810 */ /* 0x000fe40007ffe0ff */
[----:B------:R-:W-:-:S13]  /*0710*/  ISETP.NE.AND P0, PT, R3, RZ, PT ;  /* 0x000000ff0300720c */ /* 0x000fda0003f05270 */
[----:B------:R-:W-:Y:S05]  /*0720*/  @P0 BRA `(.L_x_5) ;  /* 0xfffffffc00680947 */ /* 0x000fea000383ffff */
.L_x_2:
[----:B------:R-:W-:Y:S01]  /*0730*/  UIADD3 UR4, UPT, UPT, UR4, 0x1, URZ ;  /* 0x0000000104047890 */ /* 0x000fe2000fffe0ff */
[----:B------:R-:W-:Y:S05]  /*0740*/  BAR.SYNC.DEFER_BLOCKING 0x0 ;  /* 0x0000000000007b1d */ /* 0x000fea0000010000 */
[----:B------:R-:W-:-:S13]  /*0750*/  ISETP.NE.AND P0, PT, R8, UR4, PT ;  /* 0x0000000408007c0c */ /* 0x000fda000bf05270 */
[----:B------:R-:W-:Y:S05]  /*0760*/  @P0 BRA `(.L_x_6) ;  /* 0xfffffff800ec0947 */ /* 0x000fea000383ffff */
.L_x_1:
[----:B-----5:R-:W0:Y:S01]  /*0770*/  MUFU.RCP R3, R6 ;  /* 0x0000000600037308 */ /* 0x020e220000001000 */
[----:B------:R-:W-:Y:S07]  /*0780*/  BSSY.RECONVERGENT B0, `(.L_x_7) ;  /* 0x000000c000007945 */ /* 0x000fee0003800200 */
[----:B------:R-:W2:Y:S01]  /*0790*/  FCHK P0, R13, R6 ;  /* 0x000000060d007302 */ /* 0x000ea20000000000 */
[----:B0-----:R-:W-:-:S04]  /*07a0*/  FFMA R0, -R6, R3, 1 ;  /* 0x3f80000006007423 */ /* 0x001fc80000000103 */
[----:B------:R-:W-:-:S04]  /*07b0*/  FFMA R0, R3, R0, R3 ;  /* 0x0000000003007223 */ /* 0x000fc80000000003 */
[----:B------:R-:W-:-:S04]  /*07c0*/  FFMA R3, R0, R13, RZ ;  /* 0x0000000d00037223 */ /* 0x000fc800000000ff */
[----:B------:R-:W-:-:S04]  /*07d0*/  FFMA R2, -R6, R3, R13 ;  /* 0x0000000306027223 */ /* 0x000fc8000000010d */
[----:B------:R-:W-:Y:S01]  /*07e0*/  FFMA R0, R0, R2, R3 ;  /* 0x0000000200007223 */ /* 0x000fe20000000003 */
[----:B--2---:R-:W-:Y:S06]  /*07f0*/  @!P0 BRA `(.L_x_8) ;  /* 0x0000000000108947 */ /* 0x004fec0003800000 */
[----:B------:R-:W-:Y:S01]  /*0800*/  IMAD.MOV.U32 R0, RZ, RZ, R13 ;  /* 0x000000ffff007224 */ /* 0x000fe200078e000d */
[----:B------:R-:W-:Y:S02]  /*0810*/  MOV R3, R6 ;  /* 0x0000000600037202 */ /* 0x000fe40000000f00 */
[----:B------:R-:W-:-:S07]  /*0820*/  MOV R2, 0x840 ;  /* 0x0000084000027802 */ /* 0x000fce0000000f00 */
[----:B-1----:R-:W-:Y:S05]  /*0830*/  CALL.REL.NOINC `($__internal_0_$__cuda_sm3x_div_rn_noftz_f32_slowpath) ;  /* 0x0000000000a87944 */ /* 0x002fea0003c00000 */
.L_x_8:
[----:B------:R-:W-:Y:S05]  /*0840*/  BSYNC.RECONVERGENT B0 ;  /* 0x0000000000007941 */ /* 0x000fea0003800200 */
.L_x_7:
[----:B------:R-:W2:Y:S01]  /*0850*/  LDG.E R3, desc[UR6][R4.64+0xc] ;  /* 0x00000c0604037981 */ /* 0x000ea2000c1e1900 */
[----:B------:R-:W2:Y:S01]  /*0860*/  LDCU UR4, c[0x0][0x388] ;  /* 0x00007100ff0477ac */ /* 0x000ea20008000800 */
[----:B------:R-:W0:Y:S01]  /*0870*/  MUFU.RCP R11, R6 ;  /* 0x00000006000b7308 */ /* 0x000e220000001000 */
[----:B------:R-:W-:Y:S07]  /*0880*/  BSSY.RECONVERGENT B0, `(.L_x_9) ;  /* 0x000000e000007945 */ /* 0x000fee0003800200 */
[----:B------:R-:W3:Y:S01]  /*0890*/  FCHK P0, R9, R6 ;  /* 0x0000000609007302 */ /* 0x000ee20000000000 */
[----:B--2---:R-:W-:Y:S01]  /*08a0*/  FFMA R3, R0, UR4, R3 ;  /* 0x0000000400037c23 */ /* 0x004fe20008000003 */
[----:B0-----:R-:W-:-:S04]  /*08b0*/  FFMA R0, -R6, R11, 1 ;  /* 0x3f80000006007423 */ /* 0x001fc8000000010b */
[----:B------:R0:W-:Y:S01]  /*08c0*/  STG.E desc[UR6][R4.64+0xc], R3 ;  /* 0x00000c0304007986 */ /* 0x0001e2000c101906 */
[----:B------:R-:W-:-:S04]  /*08d0*/  FFMA R0, R11, R0, R11 ;  /* 0x000000000b007223 */ /* 0x000fc8000000000b */
[----:B------:R-:W-:-:S04]  /*08e0*/  FFMA R11, R0, R9, RZ ;  /* 0x00000009000b7223 */ /* 0x000fc800000000ff */
[----:B------:R-:W-:-:S04]  /*08f0*/  FFMA R2, -R6, R11, R9 ;  /* 0x0000000b06027223 */ /* 0x000fc80000000109 */
[----:B------:R-:W-:Y:S01]  /*0900*/  FFMA R0, R0, R2, R11 ;  /* 0x0000000200007223 */ /* 0x000fe2000000000b */
[----:B0--3--:R-:W-:Y:S06]  /*0910*/  @!P0 BRA `(.L_x_10) ;  /* 0x0000000000108947 */ /* 0x009fec0003800000 */
[----:B------:R-:W-:Y:S01]  /*0920*/  IMAD.MOV.U32 R0, RZ, RZ, R9 ;  /* 0x000000ffff007224 */ /* 0x000fe200078e0009 */
[----:B------:R-:W-:Y:S02]  /*0930*/  MOV R3, R6 ;  /* 0x0000000600037202 */ /* 0x000fe40000000f00 */
[----:B------:R-:W-:-:S07]  /*0940*/  MOV R2, 0x960 ;  /* 0x0000096000027802 */ /* 0x000fce0000000f00 */
[----:B-1----:R-:W-:Y:S05]  /*0950*/  CALL.REL.NOINC `($__internal_0_$__cuda_sm3x_div_rn_noftz_f32_slowpath) ;  /* 0x0000000000607944 */ /* 0x002fea0003c00000 */
.L_x_10:
[----:B------:R-:W-:Y:S05]  /*0960*/  BSYNC.RECONVERGENT B0 ;  /* 0x0000000000007941 */ /* 0x000fea0003800200 */
.L_x_9:
        /* <DEDUP_REMOVED lines=17> */
.L_x_12:
[----:B------:R-:W-:Y:S05]  /*0a80*/  BSYNC.RECONVERGENT B0 ;  /* 0x0000000000007941 */ /* 0x000fea0003800200 */
.L_x_11:
[----:B------:R-:W2:Y:S01]  /*0a90*/  LDG.E R3, desc[UR6][R4.64+0x14] ;  /* 0x0000140604037981 */ /* 0x000ea2000c1e1900 */
[----:B------:R-:W2:Y:S02]  /*0aa0*/  LDCU UR4, c[0x0][0x388] ;  /* 0x00007100ff0477ac */ /* 0x000ea40008000800 */
[----:B--2---:R-:W-:-:S05]  /*0ab0*/  FFMA R3, R0, UR4, R3 ;  /* 0x0000000400037c23 */ /* 0x004fca0008000003 */
[----:B------:R-:W-:Y:S01]  /*0ac0*/  STG.E desc[UR6][R4.64+0x14], R3 ;  /* 0x0000140304007986 */ /* 0x000fe2000c101906 */
[----:B------:R-:W-:Y:S05]  /*0ad0*/  EXIT ;  /* 0x000000000000794d */ /* 0x000fea0003800000 */
        .weak           $__internal_0_$__cuda_sm3x_div_rn_noftz_f32_slowpath
        .type           $__internal_0_$__cuda_sm3x_div_rn_noftz_f32_slowpath,@function
        .size           $__internal_0_$__cuda_sm3x_div_rn_noftz_f32_slowpath,(.L_x_25 - $__internal_0_$__cuda_sm3x_div_rn_noftz_f32_slowpath)
$__internal_0_$__cuda_sm3x_div_rn_noftz_f32_slowpath:
[----:B------:R-:W-:Y:S01]  /*0ae0*/  SHF.R.U32.HI R10, RZ, 0x17, R3 ;  /* 0x00000017ff0a7819 */ /* 0x000fe20000011603 */
[----:B------:R-:W-:Y:S01]  /*0af0*/  BSSY.RECONVERGENT B1, `(.L_x_13) ;  /* 0x0000062000017945 */ /* 0x000fe20003800200 */
[----:B------:R-:W-:Y:S02]  /*0b00*/  SHF.R.U32.HI R8, RZ, 0x17, R0 ;  /* 0x00000017ff087819 */ /* 0x000fe40000011600 */
[----:B------:R-:W-:Y:S02]  /*0b10*/  LOP3.LUT R14, R10, 0xff, RZ, 0xc0, !PT ;  /* 0x000000ff0a0e7812 */ /* 0x000fe400078ec0ff */
[----:B------:R-:W-:-:S03]  /*0b20*/  LOP3.LUT R12, R8, 0xff, RZ, 0xc0, !PT ;  /* 0x000000ff080c7812 */ /* 0x000fc600078ec0ff */
[----:B------:R-:W-:Y:S01]  /*0b30*/  VIADD R11, R14, 0xffffffff ;  /* 0xffffffff0e0b7836 */ /* 0x000fe20000000000 */
[----:B------:R-:W-:-:S04]  /*0b40*/  IADD3 R10, PT, PT, R12, -0x1, RZ ;  /* 0xffffffff0c0a7810 */ /* 0x000fc80007ffe0ff */
[----:B------:R-:W-:-:S04]  /*0b50*/  ISETP.GT.U32.AND P0, PT, R11, 0xfd, PT ;  /* 0x000000fd0b00780c */ /* 0x000fc80003f04070 */
[----:B------:R-:W-:-:S13]  /*0b60*/  ISETP.GT.U32.OR P0, PT, R10, 0xfd, P0 ;  /* 0x000000fd0a00780c */ /* 0x000fda0000704470 */
[----:B------:R-:W-:Y:S01]  /*0b70*/  @!P0 IMAD.MOV.U32 R8, RZ, RZ, RZ ;  /* 0x000000ffff088224 */ /* 0x000fe200078e00ff */
[----:B------:R-:W-:Y:S06]  /*0b80*/  @!P0 BRA `(.L_x_14) ;  /* 0x00000000005c8947 */ /* 0x000fec0003800000 */
[----:B------:R-:W-:Y:S02]  /*0b90*/  FSETP.GTU.FTZ.AND P0, PT, |R0|, +INF , PT ;  /* 0x7f8000000000780b */ /* 0x000fe40003f1c200 */
[----:B------:R-:W-:-:S04]  /*0ba0*/  FSETP.GTU.FTZ.AND P1, PT, |R3|, +INF , PT ;  /* 0x7f8000000300780b */ /* 0x000fc80003f3c200 */
[----:B------:R-:W-:-:S13]  /*0bb0*/  PLOP3.LUT P0, PT, P0, P1, PT, 0xf8, 0x8f ;  /* 0x00000000008f781c */ /* 0x000fda0000703f70 */
[----:B------:R-:W-:Y:S05]  /*0bc0*/  @P0 BRA `(.L_x_15) ;  /* 0x00000004004c0947 */ /* 0x000fea0003800000 */
[----:B------:R-:W-:-:S13]  /*0bd0*/  LOP3.LUT P0, RZ, R3, 0x7fffffff, R0, 0xc8, !PT ;  /* 0x7fffffff03ff7812 */ /* 0x000fda000780c800 */
[----:B------:R-:W-:Y:S05]  /*0be0*/  @!P0 BRA `(.L_x_16) ;  /* 0x00000004003c8947 */ /* 0x000fea0003800000 */
[C---:B------:R-:W-:Y:S02]  /*0bf0*/  FSETP.NEU.FTZ.AND P2, PT, |R0|.reuse, +INF , PT ;  /* 0x7f8000000000780b */ /* 0x040fe40003f5d200 */
[----:B------:R-:W-:Y:S02]  /*0c00*/  FSETP.NEU.FTZ.AND P1, PT, |R3|, +INF , PT ;  /* 0x7f8000000300780b */ /* 0x000fe40003f3d200 */
[----:B------:R-:W-:-:S11]  /*0c10*/  FSETP.NEU.FTZ.AND P0, PT, |R0|, +INF , PT ;  /* 0x7f8000000000780b */ /* 0x000fd60003f1d200 */
[----:B------:R-:W-:Y:S05]  /*0c20*/  @!P1 BRA !P2, `(.L_x_16) ;  /* 0x00000004002c9947 */ /* 0x000fea0005000000 */
[----:B------:R-:W-:-:S04]  /*0c30*/  LOP3.LUT P2, RZ, R0, 0x7fffffff, RZ, 0xc0, !PT ;  /* 0x7fffffff00ff7812 */ /* 0x000fc8000784c0ff */
[----:B------:R-:W-:-:S13]  /*0c40*/  PLOP3.LUT P1, PT, P1, P2, PT, 0x2f, 0xf2 ;  /* 0x0000000000f2781c */ /* 0x000fda0000f24577 */
[----:B------:R-:W-:Y:S05]  /*0c50*/  @P1 BRA `(.L_x_17) ;  /* 0x0000000400181947 */ /* 0x000fea0003800000 */
[----:B------:R-:W-:-:S04]  /*0c60*/  LOP3.LUT P1, RZ, R3, 0x7fffffff, RZ, 0xc0, !PT ;  /* 0x7fffffff03ff7812 */ /* 0x000fc8000782c0ff */
[----:B------:R-:W-:-:S13]  /*0c70*/  PLOP3.LUT P0, PT, P0, P1, PT, 0x2f, 0xf2 ;  /* 0x0000000000f2781c */ /* 0x000fda0000702577 */
[----:B------:R-:W-:Y:S05]  /*0c80*/  @P0 BRA `(.L_x_18) ;  /* 0x0000000400000947 */ /* 0x000fea0003800000 */
[----:B------:R-:W-:Y:S02]  /*0c90*/  ISETP.GE.AND P0, PT, R10, RZ, PT ;  /* 0x000000ff0a00720c */ /* 0x000fe40003f06270 */
[----:B------:R-:W-:-:S11]  /*0ca0*/  ISETP.GE.AND P1, PT, R11, RZ, PT ;  /* 0x000000ff0b00720c */ /* 0x000fd60003f26270 */
[----:B------:R-:W-:Y:S01]  /*0cb0*/  @P0 MOV R8, RZ ;  /* 0x000000ff00080202 */ /* 0x000fe20000000f00 */
[----:B------:R-:W-:Y:S02]  /*0cc0*/  @!P0 IMAD.MOV.U32 R8, RZ, RZ, -0x40 ;  /* 0xffffffc0ff088424 */ /* 0x000fe400078e00ff */
[----:B------:R-:W-:Y:S01]  /*0cd0*/  @!P0 FFMA R0, R0, 1.84467440737095516160e+19, RZ ;  /* 0x5f80000000008823 */ /* 0x000fe200000000ff */
[----:B------:R-:W-:Y:S02]  /*0ce0*/  @!P1 FFMA R3, R3, 1.84467440737095516160e+19, RZ ;  /* 0x5f80000003039823 */ /* 0x000fe400000000ff */
[----:B------:R-:W-:-:S07]  /*0cf0*/  @!P1 IADD3 R8, PT, PT, R8, 0x40, RZ ;  /* 0x0000004008089810 */ /* 0x000fce0007ffe0ff */
.L_x_14:
[----:B------:R-:W-:Y:S01]  /*0d00*/  LEA R10, R14, 0xc0800000, 0x17 ;  /* 0xc08000000e0a7811 */ /* 0x000fe200078eb8ff */
[----:B------:R-:W-:Y:S04]  /*0d10*/  BSSY.RECONVERGENT B2, `(.L_x_19) ;  /* 0x0000036000027945 */ /* 0x000fe80003800200 */
[----:B------:R-:W-:Y:S01]  /*0d20*/  IMAD.IADD R10, R3, 0x1, -R10 ;  /* 0x00000001030a7824 */ /* 0x000fe200078e0a0a */
[----:B------:R-:W-:-:S03]  /*0d30*/  IADD3 R3, PT, PT, R12, -0x7f, RZ ;  /* 0xffffff810c037810 */ /* 0x000fc60007ffe0ff */
[----:B------:R-:W0:Y:S01]  /*0d40*/  MUFU.RCP R11, R10 ;  /* 0x0000000a000b7308 */ /* 0x000e220000001000 */
[----:B------:R-:W-:Y:S01]  /*0d50*/  FADD.FTZ R13, -R10, -RZ ;  /* 0x800000ff0a0d7221 */ /* 0x000fe20000010100 */
[----:B------:R-:W-:-:S03]  /*0d60*/  IMAD R0, R3, -0x800000, R0 ;  /* 0xff80000003007824 */ /* 0x000fc600078e0200 */
[----:B0-----:R-:W-:-:S04]  /*0d70*/  FFMA R12, R11, R13, 1 ;  /* 0x3f8000000b0c7423 */ /* 0x001fc8000000000d */
[----:B------:R-:W-:-:S04]  /*0d80*/  FFMA R16, R11, R12, R11 ;  /* 0x0000000c0b107223 */ /* 0x000fc8000000000b */
[----:B------:R-:W-:-:S04]  /*0d90*/  FFMA R11, R0, R16, RZ ;  /* 0x00000010000b7223 */ /* 0x000fc800000000ff */
[----:B------:R-:W-:-:S04]  /*0da0*/  FFMA R12, R13, R11, R0 ;  /* 0x0000000b0d0c7223 */ /* 0x000fc80000000000 */
[----:B------:R-:W-:Y:S01]  /*0db0*/  FFMA R15, R16, R12, R11 ;  /* 0x0000000c100f7223 */ /* 0x000fe2000000000b */
[----:B------:R-:W-:-:S03]  /*0dc0*/  IADD3 R11, PT, PT, R3, 0x7f, -R14 ;  /* 0x0000007f030b7810 */ /* 0x000fc60007ffe80e */
[----:B------:R-:W-:Y:S02]  /*0dd0*/  FFMA R12, R13, R15, R0 ;  /* 0x0000000f0d0c7223 */ /* 0x000fe40000000000 */
[----:B------:R-:W-:Y:S02]  /*0de0*/  IMAD.IADD R11, R11, 0x1, R8 ;  /* 0x000000010b0b7824 */ /* 0x000fe400078e0208 */
[----:B------:R-:W-:-:S05]  /*0df0*/  FFMA R0, R16, R12, R15 ;  /* 0x0000000c10007223 */ /* 0x000fca000000000f */
[----:B------:R-:W-:-:S04]  /*0e00*/  SHF.R.U32.HI R3, RZ, 0x17, R0 ;  /* 0x00000017ff037819 */ /* 0x000fc80000011600 */
[----:B------:R-:W-:-:S04]  /*0e10*/  LOP3.LUT R3, R3, 0xff, RZ, 0xc0, !PT ;  /* 0x000000ff03037812 */ /* 0x000fc800078ec0ff */
[----:B------:R-:W-:-:S05]  /*0e20*/  IADD3 R13, PT, PT, R3, R11, RZ ;  /* 0x0000000b030d7210 */ /* 0x000fca0007ffe0ff */
[----:B------:R-:W-:-:S05]  /*0e30*/  VIADD R3, R13, 0xffffffff ;  /* 0xffffffff0d037836 */ /* 0x000fca0000000000 */
[----:B------:R-:W-:-:S13]  /*0e40*/  ISETP.GE.U32.AND P0, PT, R3, 0xfe, PT ;  /* 0x000000fe0300780c */ /* 0x000fda0003f06070 */
[----:B------:R-:W-:Y:S05]  /*0e50*/  @!P0 BRA `(.L_x_20) ;  /* 0x0000000000808947 */ /* 0x000fea0003800000 */
[----:B------:R-:W-:-:S13]  /*0e60*/  ISETP.GT.AND P0, PT, R13, 0xfe, PT ;  /* 0x000000fe0d00780c */ /* 0x000fda0003f04270 */
[----:B------:R-:W-:Y:S05]  /*0e70*/  @P0 BRA `(.L_x_21) ;  /* 0x00000000006c0947 */ /* 0x000fea0003800000 */
[----:B------:R-:W-:-:S13]  /*0e80*/  ISETP.GE.AND P0, PT, R13, 0x1, PT ;  /* 0x000000010d00780c */ /* 0x000fda0003f06270 */
[----:B------:R-:W-:Y:S05]  /*0e90*/  @P0 BRA `(.L_x_22) ;  /* 0x0000000000740947 */ /* 0x000fea0003800000 */
[----:B------:R-:W-:Y:S02]  /*0ea0*/  ISETP.GE.AND P0, PT, R13, -0x18, PT ;  /* 0xffffffe80d00780c */ /* 0x000fe40003f06270 */
[----:B------:R-:W-:-:S11]  /*0eb0*/  LOP3.LUT R0, R0, 0x80000000, RZ, 0xc0, !PT ;  /* 0x8000000000007812 */ /* 0x000fd600078ec0ff */
[----:B------:R-:W-:Y:S05]  /*0ec0*/  @!P0 BRA `(.L_x_22) ;  /* 0x0000000000688947 */ /* 0x000fea0003800000 */
[CCC-:B------:R-:W-:Y:S01]  /*0ed0*/  FFMA.RZ R3, R16.reuse, R12.reuse, R15.reuse ;  /* 0x0000000c10037223 */ /* 0x1c0fe2000000c00f */
[C---:B------:R-:W-:Y:S01]  /*0ee0*/  IADD3 R11, PT, PT, R13.reuse, 0x20, RZ ;  /* 0x000000200d0b7810 */ /* 0x040fe20007ffe0ff */
[CCC-:B------:R-:W-:Y:S01]  /*0ef0*/  FFMA.RM R8, R16.reuse, R12.reuse, R15.reuse ;  /* 0x0000000c10087223 */ /* 0x1c0fe2000000400f */
[----:B------:R-:W-:Y:S02]  /*0f00*/  ISETP.NE.AND P2, PT, R13, RZ, PT ;  /* 0x000000ff0d00720c */ /* 0x000fe40003f45270 */
[----:B------:R-:W-:Y:S01]  /*0f10*/  LOP3.LUT R10, R3, 0x7fffff, RZ, 0xc0, !PT ;  /* 0x007fffff030a7812 */ /* 0x000fe200078ec0ff */
[----:B------:R-:W-:Y:S01]  /*0f20*/  FFMA.RP R3, R16, R12, R15 ;  /* 0x0000000c10037223 */ /* 0x000fe2000000800f */
[----:B------:R-:W-:Y:S01]  /*0f30*/  IMAD.MOV R12, RZ, RZ, -R13 ;  /* 0x000000ffff0c7224 */ /* 0x000fe200078e0a0d */
[----:B------:R-:W-:Y:S02]  /*0f40*/  ISETP.NE.AND P1, PT, R13, RZ, PT ;  /* 0x000000ff0d00720c */ /* 0x000fe40003f25270 */
[----:B------:R-:W-:-:S02]  /*0f50*/  LOP3.LUT R10, R10, 0x800000, RZ, 0xfc, !PT ;  /* 0x008000000a0a7812 */ /* 0x000fc400078efcff */
[----:B------:R-:W-:Y:S02]  /*0f60*/  FSETP.NEU.FTZ.AND P0, PT, R3, R8, PT ;  /* 0x000000080300720b */ /* 0x000fe40003f1d000 */
[----:B------:R-:W-:Y:S02]  /*0f70*/  SHF.L.U32 R11, R10, R11, RZ ;  /* 0x0000000b0a0b7219 */ /* 0x000fe400000006ff */
[----:B------:R-:W-:Y:S02]  /*0f80*/  SEL R3, R12, RZ, P2 ;  /* 0x000000ff0c037207 */ /* 0x000fe40001000000 */
[----:B------:R-:W-:Y:S02]  /*0f90*/  ISETP.NE.AND P1, PT, R11, RZ, P1 ;  /* 0x000000ff0b00720c */ /* 0x000fe40000f25270 */
[----:B------:R-:W-:Y:S02]  /*0fa0*/  SHF.R.U32.HI R3, RZ, R3, R10 ;  /* 0x00000003ff037219 */ /* 0x000fe4000001160a */
[----:B------:R-:W-:-:S02]  /*0fb0*/  PLOP3.LUT P0, PT, P0, P1, PT, 0xf8, 0x8f ;  /* 0x00000000008f781c */ /* 0x000fc40000703f70 */
[----:B------:R-:W-:Y:S02]  /*0fc0*/  SHF.R.U32.HI R11, RZ, 0x1, R3 ;  /* 0x00000001ff0b7819 */ /* 0x000fe40000011603 */
[----:B------:R-:W-:-:S04]  /*0fd0*/  SEL R8, RZ, 0x1, !P0 ;  /* 0x00000001ff087807 */ /* 0x000fc80004000000 */
[----:B------:R-:W-:-:S04]  /*0fe0*/  LOP3.LUT R8, R8, 0x1, R11, 0xf8, !PT ;  /* 0x0000000108087812 */ /* 0x000fc800078ef80b */
[----:B------:R-:W-:-:S04]  /*0ff0*/  LOP3.LUT R8, R8, R3, RZ, 0xc0, !PT ;  /* 0x0000000308087212 */ /* 0x000fc800078ec0ff */
[----:B------:R-:W-:-:S04]  /*1000*/  IADD3 R11, PT, PT, R11, R8, RZ ;  /* 0x000000080b0b7210 */ /* 0x000fc80007ffe0ff */
[----:B------:R-:W-:Y:S01]  /*1010*/  LOP3.LUT R0, R11, R0, RZ, 0xfc, !PT ;  /* 0x000000000b007212 */ /* 0x000fe200078efcff */
[----:B------:R-:W-:Y:S06]  /*1020*/  BRA `(.L_x_22) ;  /* 0x0000000000107947 */ /* 0x000fec0003800000 */
.L_x_21:
[----:B------:R-:W-:-:S04]  /*1030*/  LOP3.LUT R0, R0, 0x80000000, RZ, 0xc0, !PT ;  /* 0x8000000000007812 */ /* 0x000fc800078ec0ff */
[----:B------:R-:W-:Y:S01]  /*1040*/  LOP3.LUT R0, R0, 0x7f800000, RZ, 0xfc, !PT ;  /* 0x7f80000000007812 */ /* 0x000fe200078efcff */
[----:B------:R-:W-:Y:S06]  /*1050*/  BRA `(.L_x_22) ;  /* 0x0000000000047947 */ /* 0x000fec0003800000 */
.L_x_20:
[----:B------:R-:W-:-:S07]  /*1060*/  IMAD R0, R11, 0x800000, R0 ;  /* 0x008000000b007824 */ /* 0x000fce00078e0200 */
.L_x_22:
[----:B------:R-:W-:Y:S05]  /*1070*/  BSYNC.RECONVERGENT B2 ;  /* 0x0000000000027941 */ /* 0x000fea0003800200 */
.L_x_19:
[----:B------:R-:W-:Y:S05]  /*1080*/  BRA `(.L_x_23) ;  /* 0x0000000000207947 */ /* 0x000fea0003800000 */
.L_x_18:
[----:B------:R-:W-:-:S04]  /*1090*/  LOP3.LUT R0, R3, 0x80000000, R0, 0x48, !PT ;  /* 0x8000000003007812 */ /* 0x000fc800078e4800 */
[----:B------:R-:W-:Y:S01]  /*10a0*/  LOP3.LUT R0, R0, 0x7f800000, RZ, 0xfc, !PT ;  /* 0x7f80000000007812 */ /* 0x000fe200078efcff */
[----:B------:R-:W-:Y:S06]  /*10b0*/  BRA `(.L_x_23) ;  /* 0x0000000000147947 */ /* 0x000fec0003800000 */
.L_x_17:
[----:B------:R-:W-:Y:S01]  /*10c0*/  LOP3.LUT R0, R3, 0x80000000, R0, 0x48, !PT ;  /* 0x8000000003007812 */ /* 0x000fe200078e4800 */
[----:B------:R-:W-:Y:S06]  /*10d0*/  BRA `(.L_x_23) ;  /* 0x00000000000c7947 */ /* 0x000fec0003800000 */
.L_x_16:
[----:B------:R-:W0:Y:S01]  /*10e0*/  MUFU.RSQ R0, -QNAN ;  /* 0xffc0000000007908 */ /* 0x000e220000001400 */
[----:B------:R-:W-:Y:S05]  /*10f0*/  BRA `(.L_x_23) ;  /* 0x0000000000047947 */ /* 0x000fea0003800000 */
.L_x_15:
[----:B------:R-:W-:-:S07]  /*1100*/  FADD.FTZ R0, R0, R3 ;  /* 0x0000000300007221 */ /* 0x000fce0000010000 */
.L_x_23:
[----:B------:R-:W-:Y:S05]  /*1110*/  BSYNC.RECONVERGENT B1 ;  /* 0x0000000000017941 */ /* 0x000fea0003800200 */
.L_x_13:
[----:B------:R-:W-:-:S04]  /*1120*/  HFMA2 R3, -RZ, RZ, 0, 0 ;  /* 0x00000000ff037431 */ /* 0x000fc800000001ff */
[----:B0-----:R-:W-:Y:S05]  /*1130*/  RET.REL.NODEC R2 `(_Z15bodyForceKernelP4Bodyfi) ;  /* 0xffffffec02b07950 */ /* 0x001fea0003c3ffff */
.L_x_24:
        /* <DEDUP_REMOVED lines=12> */
.L_x_25:


//--------------------- .nv.shared._Z15integrateKernelP4Bodyfi --------------------------
	.section	.nv.shared._Z15integrateKernelP4Bodyfi,"aw",@nobits
	.sectionflags	@""
	.align	16
	.zero		1024


//--------------------- .nv.shared.reserved.0     --------------------------
	.section	.nv.shared.reserved.0,"aw",@nobits
	.weak		__nv_reservedSMEM_offset_0_alias
	.size		__nv_reservedSMEM_offset_0_alias, 0, 64
	.other		__nv_reservedSMEM_offset_0_alias,@"STO_CUDA_RESERVED_SHARED STV_DEFAULT"
__nv_reservedSMEM_offset_0_alias:
	.zero		0
	.zero		64


//--------------------- .nv.shared._Z15bodyForceKernelP4Bodyfi --------------------------
	.section	.nv.shared._Z15bodyForceKernelP4Bodyfi,"aw",@nobits
	.sectionflags	@""
	.align	16
	.zero		1024


//--------------------- .nv.constant0._Z15integrateKernelP4Bodyfi --------------------------
	.section	.nv.constant0._Z15integrateKernelP4Bodyfi,"a",@progbits
	.sectionflags	@""
	.align	4
.nv.constant0._Z15integrateKernelP4Bodyfi:
	.zero		912


//--------------------- .nv.constant0._Z15bodyForceKernelP4Bodyfi --------------------------
	.section	.nv.constant0._Z15bodyForceKernelP4Bodyfi,"a",@progbits
	.sectionflags	@""
	.align	4
.nv.constant0._Z15bodyForceKernelP4Bodyfi:
	.zero		912


//--------------------- SYMBOLS --------------------------

	.type		.nv.reservedSmem.offset0,@object
	.size		.nv.reservedSmem.offset0,0x4
	.type		.nv.reservedSmem.cap,@object
	.size		.nv.reservedSmem.cap,0x4
